//
// Generated by NVIDIA NVVM Compiler
//
// Compiler Build ID: CL-36424714
// Cuda compilation tools, release 13.0, V13.0.88
// Based on NVVM 20.0.0
//

.version 9.0
.target sm_100
.address_size 64

	// .globl	_ZN3cub18CUB_300001_SM_10006detail11EmptyKernelIvEEvv
.global .align 1 .b8 _ZN34_INTERNAL_7b28ee21_4_k_cu_b73ef7c94cuda3std3__45__cpo5beginE[1];
.global .align 1 .b8 _ZN34_INTERNAL_7b28ee21_4_k_cu_b73ef7c94cuda3std3__45__cpo3endE[1];
.global .align 1 .b8 _ZN34_INTERNAL_7b28ee21_4_k_cu_b73ef7c94cuda3std3__45__cpo6cbeginE[1];
.global .align 1 .b8 _ZN34_INTERNAL_7b28ee21_4_k_cu_b73ef7c94cuda3std3__45__cpo4cendE[1];
.global .align 1 .b8 _ZN34_INTERNAL_7b28ee21_4_k_cu_b73ef7c94cuda3std3__45__cpo6rbeginE[1];
.global .align 1 .b8 _ZN34_INTERNAL_7b28ee21_4_k_cu_b73ef7c94cuda3std3__45__cpo4rendE[1];
.global .align 1 .b8 _ZN34_INTERNAL_7b28ee21_4_k_cu_b73ef7c94cuda3std3__45__cpo7crbeginE[1];
.global .align 1 .b8 _ZN34_INTERNAL_7b28ee21_4_k_cu_b73ef7c94cuda3std3__45__cpo5crendE[1];
.global .align 1 .b8 _ZN34_INTERNAL_7b28ee21_4_k_cu_b73ef7c94cuda3std3__436_GLOBAL__N__7b28ee21_4_k_cu_b73ef7c96ignoreE[1];
.global .align 1 .b8 _ZN34_INTERNAL_7b28ee21_4_k_cu_b73ef7c94cuda3std3__419piecewise_constructE[1];
.global .align 1 .b8 _ZN34_INTERNAL_7b28ee21_4_k_cu_b73ef7c94cuda3std3__48in_placeE[1];
.global .align 1 .b8 _ZN34_INTERNAL_7b28ee21_4_k_cu_b73ef7c94cuda3std3__420unreachable_sentinelE[1];
.global .align 1 .b8 _ZN34_INTERNAL_7b28ee21_4_k_cu_b73ef7c94cuda3std3__47nulloptE[1];
.global .align 1 .b8 _ZN34_INTERNAL_7b28ee21_4_k_cu_b73ef7c94cuda3std3__48unexpectE[1];
.global .align 1 .b8 _ZN34_INTERNAL_7b28ee21_4_k_cu_b73ef7c94cuda3std6ranges3__45__cpo4swapE[1];
.global .align 1 .b8 _ZN34_INTERNAL_7b28ee21_4_k_cu_b73ef7c94cuda3std6ranges3__45__cpo9iter_moveE[1];
.global .align 1 .b8 _ZN34_INTERNAL_7b28ee21_4_k_cu_b73ef7c94cuda3std6ranges3__45__cpo5beginE[1];
.global .align 1 .b8 _ZN34_INTERNAL_7b28ee21_4_k_cu_b73ef7c94cuda3std6ranges3__45__cpo3endE[1];
.global .align 1 .b8 _ZN34_INTERNAL_7b28ee21_4_k_cu_b73ef7c94cuda3std6ranges3__45__cpo6cbeginE[1];
.global .align 1 .b8 _ZN34_INTERNAL_7b28ee21_4_k_cu_b73ef7c94cuda3std6ranges3__45__cpo4cendE[1];
.global .align 1 .b8 _ZN34_INTERNAL_7b28ee21_4_k_cu_b73ef7c94cuda3std6ranges3__45__cpo7advanceE[1];
.global .align 1 .b8 _ZN34_INTERNAL_7b28ee21_4_k_cu_b73ef7c94cuda3std6ranges3__45__cpo9iter_swapE[1];
.global .align 1 .b8 _ZN34_INTERNAL_7b28ee21_4_k_cu_b73ef7c94cuda3std6ranges3__45__cpo4nextE[1];
.global .align 1 .b8 _ZN34_INTERNAL_7b28ee21_4_k_cu_b73ef7c94cuda3std6ranges3__45__cpo4prevE[1];
.global .align 1 .b8 _ZN34_INTERNAL_7b28ee21_4_k_cu_b73ef7c94cuda3std6ranges3__45__cpo4dataE[1];
.global .align 1 .b8 _ZN34_INTERNAL_7b28ee21_4_k_cu_b73ef7c94cuda3std6ranges3__45__cpo5cdataE[1];
.global .align 1 .b8 _ZN34_INTERNAL_7b28ee21_4_k_cu_b73ef7c94cuda3std6ranges3__45__cpo4sizeE[1];
.global .align 1 .b8 _ZN34_INTERNAL_7b28ee21_4_k_cu_b73ef7c94cuda3std6ranges3__45__cpo5ssizeE[1];
.global .align 1 .b8 _ZN34_INTERNAL_7b28ee21_4_k_cu_b73ef7c94cuda3std6ranges3__45__cpo8distanceE[1];
.global .align 1 .b8 _ZN34_INTERNAL_7b28ee21_4_k_cu_b73ef7c96thrust24THRUST_300001_SM_1000_NS6system6detail10sequential3seqE[1];
.global .align 1 .b8 _ZN34_INTERNAL_7b28ee21_4_k_cu_b73ef7c96thrust24THRUST_300001_SM_1000_NS12placeholders2_1E[1];
.global .align 1 .b8 _ZN34_INTERNAL_7b28ee21_4_k_cu_b73ef7c96thrust24THRUST_300001_SM_1000_NS12placeholders2_2E[1];
.global .align 1 .b8 _ZN34_INTERNAL_7b28ee21_4_k_cu_b73ef7c96thrust24THRUST_300001_SM_1000_NS12placeholders2_3E[1];
.global .align 1 .b8 _ZN34_INTERNAL_7b28ee21_4_k_cu_b73ef7c96thrust24THRUST_300001_SM_1000_NS12placeholders2_4E[1];
.global .align 1 .b8 _ZN34_INTERNAL_7b28ee21_4_k_cu_b73ef7c96thrust24THRUST_300001_SM_1000_NS12placeholders2_5E[1];
.global .align 1 .b8 _ZN34_INTERNAL_7b28ee21_4_k_cu_b73ef7c96thrust24THRUST_300001_SM_1000_NS12placeholders2_6E[1];
.global .align 1 .b8 _ZN34_INTERNAL_7b28ee21_4_k_cu_b73ef7c96thrust24THRUST_300001_SM_1000_NS12placeholders2_7E[1];
.global .align 1 .b8 _ZN34_INTERNAL_7b28ee21_4_k_cu_b73ef7c96thrust24THRUST_300001_SM_1000_NS12placeholders2_8E[1];
.global .align 1 .b8 _ZN34_INTERNAL_7b28ee21_4_k_cu_b73ef7c96thrust24THRUST_300001_SM_1000_NS12placeholders2_9E[1];
.global .align 1 .b8 _ZN34_INTERNAL_7b28ee21_4_k_cu_b73ef7c96thrust24THRUST_300001_SM_1000_NS12placeholders3_10E[1];

.visible .entry _ZN3cub18CUB_300001_SM_10006detail11EmptyKernelIvEEvv()
{


	ret;

}
	// .globl	_ZN9benchmark10cub_reduce6kernelEPii
.visible .entry _ZN9benchmark10cub_reduce6kernelEPii(
	.param .u64 .ptr .align 1 _ZN9benchmark10cub_reduce6kernelEPii_param_0,
	.param .u32 _ZN9benchmark10cub_reduce6kernelEPii_param_1
)
{
	.reg .pred 	%p<2>;
	.reg .b32 	%r<12>;
	.reg .b64 	%rd<5>;

	ld.param.u64 	%rd1, [_ZN9benchmark10cub_reduce6kernelEPii_param_0];
	ld.param.u32 	%r5, [_ZN9benchmark10cub_reduce6kernelEPii_param_1];
	mov.u32 	%r6, %ctaid.x;
	mov.u32 	%r7, %ntid.x;
	mov.u32 	%r8, %tid.x;
	mad.lo.s32 	%r1, %r6, %r7, %r8;
	setp.ge.s32 	%p1, %r1, %r5;
	mov.b32 	%r11, 0;
	@%p1 bra 	$L__BB1_2;
	cvta.to.global.u64 	%rd2, %rd1;
	mul.wide.s32 	%rd3, %r1, 4;
	add.s64 	%rd4, %rd2, %rd3;
	ld.global.u32 	%r11, [%rd4];
$L__BB1_2:
	mov.b32 	%r9, -1;
	redux.sync.add.s32 %r10, %r11, %r9;
	bar.sync 	0;
	ret;

}


// ===== COMPILED SASS (sm_100) =====

	.target	sm_100

	.elftype	@"ET_EXEC"


//--------------------- .note.nv.tkinfo           --------------------------
	.section	.note.nv.tkinfo,"",@"SHT_NOTE"
	.sectionflags	@"SHF_NOTE_NV_TKINFO"
	.tkinfo
        /*0018*/ 	.word	0x00000002
        /*0030*/ 	.string	""
        /*0030*/ 	.string	"ptxas"
        /*0030*/ 	.string	"Cuda compilation tools, release 13.0, V13.0.88"
        /*0030*/ 	.string	"Build cuda_13.0.r13.0/compiler.36424714_0"
        /*0030*/ 	.string	"-arch sm_100 -m 64 "



//--------------------- .note.nv.cuinfo           --------------------------
	.section	.note.nv.cuinfo,"",@"SHT_NOTE"
	.sectionflags	@"SHF_NOTE_NV_CUINFO"
        /*0018*/ 	.short	0x0002
        /*001a*/ 	.short	0x0064
        /*001c*/ 	.short	0x0082
	.zero		2


//--------------------- .nv.info                  --------------------------
	.section	.nv.info,"",@"SHT_CUDA_INFO"
	.align	4


	//----- nvinfo : EIATTR_REGCOUNT
	.align		4
        /*0000*/ 	.byte	0x04, 0x2f
        /*0002*/ 	.short	(.L_41 - .L_40)
	.align		4
.L_40:
        /*0004*/ 	.word	index@(_ZN3cub18CUB_300001_SM_10006detail11EmptyKernelIvEEvv)
        /*0008*/ 	.word	0x00000004


	//----- nvinfo : EIATTR_FRAME_SIZE
	.align		4
.L_41:
        /*000c*/ 	.byte	0x04, 0x11
        /*000e*/ 	.short	(.L_43 - .L_42)
	.align		4
.L_42:
        /*0010*/ 	.word	index@(_ZN3cub18CUB_300001_SM_10006detail11EmptyKernelIvEEvv)
        /*0014*/ 	.word	0x00000000


	//----- nvinfo : EIATTR_REGCOUNT
	.align		4
.L_43:
        /*0018*/ 	.byte	0x04, 0x2f
        /*001a*/ 	.short	(.L_45 - .L_44)
	.align		4
.L_44:
        /*001c*/ 	.word	index@(_ZN9benchmark10cub_reduce6kernelEPii)
        /*0020*/ 	.word	0x00000004


	//----- nvinfo : EIATTR_FRAME_SIZE
	.align		4
.L_45:
        /*0024*/ 	.byte	0x04, 0x11
        /*0026*/ 	.short	(.L_47 - .L_46)
	.align		4
.L_46:
        /*0028*/ 	.word	index@(_ZN9benchmark10cub_reduce6kernelEPii)
        /*002c*/ 	.word	0x00000000


	//----- nvinfo : EIATTR_MIN_STACK_SIZE
	.align		4
.L_47:
        /*0030*/ 	.byte	0x04, 0x12
        /*0032*/ 	.short	(.L_49 - .L_48)
	.align		4
.L_48:
        /*0034*/ 	.word	index@(_ZN9benchmark10cub_reduce6kernelEPii)
        /*0038*/ 	.word	0x00000000


	//----- nvinfo : EIATTR_MIN_STACK_SIZE
	.align		4
.L_49:
        /*003c*/ 	.byte	0x04, 0x12
        /*003e*/ 	.short	(.L_51 - .L_50)
	.align		4
.L_50:
        /*0040*/ 	.word	index@(_ZN3cub18CUB_300001_SM_10006detail11EmptyKernelIvEEvv)
        /*0044*/ 	.word	0x00000000
.L_51:


//--------------------- .nv.compat                --------------------------
	.section	.nv.compat,"",@"SHT_CUDA_COMPAT_INFO"
	.align	4
        /*0000*/ 	.byte	0x02, 0x09, 0x00, 0x00, 0x02, 0x02, 0x01, 0x00, 0x02, 0x05, 0x05, 0x00, 0x03, 0x07, 0x01, 0x01
        /*0010*/ 	.byte	0x02, 0x03, 0x00, 0x00, 0x02, 0x06, 0x01, 0x00, 0x04, 0x0b, 0x08, 0x00, 0x09, 0x00, 0x00, 0x00
        /*0020*/ 	.byte	0x00, 0x00, 0x00, 0x00


//--------------------- .nv.info._ZN9benchmark10cub_reduce6kernelEPii --------------------------
	.section	.nv.info._ZN9benchmark10cub_reduce6kernelEPii,"",@"SHT_CUDA_INFO"
	.sectionflags	@""
	.align	4


	//----- nvinfo : EIATTR_CUDA_API_VERSION
	.align		4
        /*0000*/ 	.byte	0x04, 0x37
        /*0002*/ 	.short	(.L_53 - .L_52)
.L_52:
        /*0004*/ 	.word	0x00000082


	//----- nvinfo : EIATTR_KPARAM_INFO
	.align		4
.L_53:
        /*0008*/ 	.byte	0x04, 0x17
        /*000a*/ 	.short	(.L_55 - .L_54)
.L_54:
        /*000c*/ 	.word	0x00000000
        /*0010*/ 	.short	0x0001
        /*0012*/ 	.short	0x0008
        /*0014*/ 	.byte	0x00, 0xf0, 0x11, 0x00


	//----- nvinfo : EIATTR_KPARAM_INFO
	.align		4
.L_55:
        /*0018*/ 	.byte	0x04, 0x17
        /*001a*/ 	.short	(.L_57 - .L_56)
.L_56:
        /*001c*/ 	.word	0x00000000
        /*0020*/ 	.short	0x0000
        /*0022*/ 	.short	0x0000
        /*0024*/ 	.byte	0x00, 0xf5, 0x21, 0x00


	//----- nvinfo : EIATTR_SPARSE_MMA_MASK
	.align		4
.L_57:
        /*0028*/ 	.byte	0x03, 0x50
        /*002a*/ 	.short	0x0000


	//----- nvinfo : EIATTR_MAXREG_COUNT
	.align		4
        /*002c*/ 	.byte	0x03, 0x1b
        /*002e*/ 	.short	0x00ff


	//----- nvinfo : EIATTR_NUM_BARRIERS
	.align		4
        /*0030*/ 	.byte	0x02, 0x4c
        /*0032*/ 	.byte	0x01
	.zero		1


	//----- nvinfo : EIATTR_MERCURY_ISA_VERSION
	.align		4
        /*0034*/ 	.byte	0x03, 0x5f
        /*0036*/ 	.short	0x0101


	//----- nvinfo : EIATTR_VRC_CTA_INIT_COUNT
	.align		4
        /*0038*/ 	.byte	0x02, 0x4a
	.zero		1
	.zero		1


	//----- nvinfo : EIATTR_EXIT_INSTR_OFFSETS
	.align		4
        /*003c*/ 	.byte	0x04, 0x1c
        /*003e*/ 	.short	(.L_59 - .L_58)


	//   ....[0]....
.L_58:
        /*0040*/ 	.word	0x00000020


	//----- nvinfo : EIATTR_CBANK_PARAM_SIZE
	.align		4
.L_59:
        /*0044*/ 	.byte	0x03, 0x19
        /*0046*/ 	.short	0x000c


	//----- nvinfo : EIATTR_PARAM_CBANK
	.align		4
        /*0048*/ 	.byte	0x04, 0x0a
        /*004a*/ 	.short	(.L_61 - .L_60)
	.align		4
.L_60:
        /*004c*/ 	.word	index@(.nv.constant0._ZN9benchmark10cub_reduce6kernelEPii)
        /*0050*/ 	.short	0x0380
        /*0052*/ 	.short	0x000c


	//----- nvinfo : EIATTR_SW_WAR
	.align		4
.L_61:
        /*0054*/ 	.byte	0x04, 0x36
        /*0056*/ 	.short	(.L_63 - .L_62)
.L_62:
        /*0058*/ 	.word	0x00000008
.L_63:


//--------------------- .nv.info._ZN3cub18CUB_300001_SM_10006detail11EmptyKernelIvEEvv --------------------------
	.section	.nv.info._ZN3cub18CUB_300001_SM_10006detail11EmptyKernelIvEEvv,"",@"SHT_CUDA_INFO"
	.sectionflags	@""
	.align	4


	//----- nvinfo : EIATTR_CUDA_API_VERSION
	.align		4
        /*0000*/ 	.byte	0x04, 0x37
        /*0002*/ 	.short	(.L_65 - .L_64)
.L_64:
        /*0004*/ 	.word	0x00000082


	//----- nvinfo : EIATTR_SPARSE_MMA_MASK
	.align		4
.L_65:
        /*0008*/ 	.byte	0x03, 0x50
        /*000a*/ 	.short	0x0000


	//----- nvinfo : EIATTR_MAXREG_COUNT
	.align		4
        /*000c*/ 	.byte	0x03, 0x1b
        /*000e*/ 	.short	0x00ff


	//----- nvinfo : EIATTR_MERCURY_ISA_VERSION
	.align		4
        /*0010*/ 	.byte	0x03, 0x5f
        /*0012*/ 	.short	0x0101


	//----- nvinfo : EIATTR_VRC_CTA_INIT_COUNT
	.align		4
        /*0014*/ 	.byte	0x02, 0x4a
	.zero		1
	.zero		1


	//----- nvinfo : EIATTR_EXIT_INSTR_OFFSETS
	.align		4
        /*0018*/ 	.byte	0x04, 0x1c
        /*001a*/ 	.short	(.L_67 - .L_66)


	//   ....[0]....
.L_66:
        /*001c*/ 	.word	0x00000010


	//----- nvinfo : EIATTR_SW_WAR
	.align		4
.L_67:
        /*0020*/ 	.byte	0x04, 0x36
        /*0022*/ 	.short	(.L_69 - .L_68)
.L_68:
        /*0024*/ 	.word	0x00000008
.L_69:


//--------------------- .nv.callgraph             --------------------------
	.section	.nv.callgraph,"",@"SHT_CUDA_CALLGRAPH"
	.align	4
	.sectionentsize	8
	.align		4
        /*0000*/ 	.word	0x00000000
	.align		4
        /*0004*/ 	.word	0xffffffff
	.align		4
        /*0008*/ 	.word	0x00000000
	.align		4
        /*000c*/ 	.word	0xfffffffe
	.align		4
        /*0010*/ 	.word	0x00000000
	.align		4
        /*0014*/ 	.word	0xfffffffd
	.align		4
        /*0018*/ 	.word	0x00000000
	.align		4
        /*001c*/ 	.word	0xfffffffc


//--------------------- .nv.constant4             --------------------------
	.section	.nv.constant4,"a",@progbits
	.align	8
	.align		8
.nv.constant4:
        /*0000*/ 	.dword	_ZN34_INTERNAL_7b28ee21_4_k_cu_b73ef7c94cuda3std3__45__cpo5beginE
	.align		8
        /*0008*/ 	.dword	_ZN34_INTERNAL_7b28ee21_4_k_cu_b73ef7c94cuda3std3__45__cpo3endE
	.align		8
        /*0010*/ 	.dword	_ZN34_INTERNAL_7b28ee21_4_k_cu_b73ef7c94cuda3std3__45__cpo6cbeginE
	.align		8
        /*0018*/ 	.dword	_ZN34_INTERNAL_7b28ee21_4_k_cu_b73ef7c94cuda3std3__45__cpo4cendE
	.align		8
        /*0020*/ 	.dword	_ZN34_INTERNAL_7b28ee21_4_k_cu_b73ef7c94cuda3std3__45__cpo6rbeginE
	.align		8
        /*0028*/ 	.dword	_ZN34_INTERNAL_7b28ee21_4_k_cu_b73ef7c94cuda3std3__45__cpo4rendE
	.align		8
        /*0030*/ 	.dword	_ZN34_INTERNAL_7b28ee21_4_k_cu_b73ef7c94cuda3std3__45__cpo7crbeginE
	.align		8
        /*0038*/ 	.dword	_ZN34_INTERNAL_7b28ee21_4_k_cu_b73ef7c94cuda3std3__45__cpo5crendE
	.align		8
        /*0040*/ 	.dword	_ZN34_INTERNAL_7b28ee21_4_k_cu_b73ef7c94cuda3std3__436_GLOBAL__N__7b28ee21_4_k_cu_b73ef7c96ignoreE
	.align		8
        /*0048*/ 	.dword	_ZN34_INTERNAL_7b28ee21_4_k_cu_b73ef7c94cuda3std3__419piecewise_constructE
	.align		8
        /*0050*/ 	.dword	_ZN34_INTERNAL_7b28ee21_4_k_cu_b73ef7c94cuda3std3__48in_placeE
	.align		8
        /*0058*/ 	.dword	_ZN34_INTERNAL_7b28ee21_4_k_cu_b73ef7c94cuda3std3__420unreachable_sentinelE
	.align		8
        /*0060*/ 	.dword	_ZN34_INTERNAL_7b28ee21_4_k_cu_b73ef7c94cuda3std3__47nulloptE
	.align		8
        /*0068*/ 	.dword	_ZN34_INTERNAL_7b28ee21_4_k_cu_b73ef7c94cuda3std3__48unexpectE
	.align		8
        /*0070*/ 	.dword	_ZN34_INTERNAL_7b28ee21_4_k_cu_b73ef7c94cuda3std6ranges3__45__cpo4swapE
	.align		8
        /*0078*/ 	.dword	_ZN34_INTERNAL_7b28ee21_4_k_cu_b73ef7c94cuda3std6ranges3__45__cpo9iter_moveE
	.align		8
        /*0080*/ 	.dword	_ZN34_INTERNAL_7b28ee21_4_k_cu_b73ef7c94cuda3std6ranges3__45__cpo5beginE
	.align		8
        /*0088*/ 	.dword	_ZN34_INTERNAL_7b28ee21_4_k_cu_b73ef7c94cuda3std6ranges3__45__cpo3endE
	.align		8
        /*0090*/ 	.dword	_ZN34_INTERNAL_7b28ee21_4_k_cu_b73ef7c94cuda3std6ranges3__45__cpo6cbeginE
	.align		8
        /*0098*/ 	.dword	_ZN34_INTERNAL_7b28ee21_4_k_cu_b73ef7c94cuda3std6ranges3__45__cpo4cendE
	.align		8
        /*00a0*/ 	.dword	_ZN34_INTERNAL_7b28ee21_4_k_cu_b73ef7c94cuda3std6ranges3__45__cpo7advanceE
	.align		8
        /*00a8*/ 	.dword	_ZN34_INTERNAL_7b28ee21_4_k_cu_b73ef7c94cuda3std6ranges3__45__cpo9iter_swapE
	.align		8
        /*00b0*/ 	.dword	_ZN34_INTERNAL_7b28ee21_4_k_cu_b73ef7c94cuda3std6ranges3__45__cpo4nextE
	.align		8
        /*00b8*/ 	.dword	_ZN34_INTERNAL_7b28ee21_4_k_cu_b73ef7c94cuda3std6ranges3__45__cpo4prevE
	.align		8
        /*00c0*/ 	.dword	_ZN34_INTERNAL_7b28ee21_4_k_cu_b73ef7c94cuda3std6ranges3__45__cpo4dataE
	.align		8
        /*00c8*/ 	.dword	_ZN34_INTERNAL_7b28ee21_4_k_cu_b73ef7c94cuda3std6ranges3__45__cpo5cdataE
	.align		8
        /*00d0*/ 	.dword	_ZN34_INTERNAL_7b28ee21_4_k_cu_b73ef7c94cuda3std6ranges3__45__cpo4sizeE
	.align		8
        /*00d8*/ 	.dword	_ZN34_INTERNAL_7b28ee21_4_k_cu_b73ef7c94cuda3std6ranges3__45__cpo5ssizeE
	.align		8
        /*00e0*/ 	.dword	_ZN34_INTERNAL_7b28ee21_4_k_cu_b73ef7c94cuda3std6ranges3__45__cpo8distanceE
	.align		8
        /*00e8*/ 	.dword	_ZN34_INTERNAL_7b28ee21_4_k_cu_b73ef7c96thrust24THRUST_300001_SM_1000_NS6system6detail10sequential3seqE
	.align		8
        /*00f0*/ 	.dword	_ZN34_INTERNAL_7b28ee21_4_k_cu_b73ef7c96thrust24THRUST_300001_SM_1000_NS12placeholders2_1E
	.align		8
        /*00f8*/ 	.dword	_ZN34_INTERNAL_7b28ee21_4_k_cu_b73ef7c96thrust24THRUST_300001_SM_1000_NS12placeholders2_2E
	.align		8
        /*0100*/ 	.dword	_ZN34_INTERNAL_7b28ee21_4_k_cu_b73ef7c96thrust24THRUST_300001_SM_1000_NS12placeholders2_3E
	.align		8
        /*0108*/ 	.dword	_ZN34_INTERNAL_7b28ee21_4_k_cu_b73ef7c96thrust24THRUST_300001_SM_1000_NS12placeholders2_4E
	.align		8
        /*0110*/ 	.dword	_ZN34_INTERNAL_7b28ee21_4_k_cu_b73ef7c96thrust24THRUST_300001_SM_1000_NS12placeholders2_5E
	.align		8
        /*0118*/ 	.dword	_ZN34_INTERNAL_7b28ee21_4_k_cu_b73ef7c96thrust24THRUST_300001_SM_1000_NS12placeholders2_6E
	.align		8
        /*0120*/ 	.dword	_ZN34_INTERNAL_7b28ee21_4_k_cu_b73ef7c96thrust24THRUST_300001_SM_1000_NS12placeholders2_7E
	.align		8
        /*0128*/ 	.dword	_ZN34_INTERNAL_7b28ee21_4_k_cu_b73ef7c96thrust24THRUST_300001_SM_1000_NS12placeholders2_8E
	.align		8
        /*0130*/ 	.dword	_ZN34_INTERNAL_7b28ee21_4_k_cu_b73ef7c96thrust24THRUST_300001_SM_1000_NS12placeholders2_9E
	.align		8
        /*0138*/ 	.dword	_ZN34_INTERNAL_7b28ee21_4_k_cu_b73ef7c96thrust24THRUST_300001_SM_1000_NS12placeholders3_10E


//--------------------- .text._ZN9benchmark10cub_reduce6kernelEPii --------------------------
	.section	.text._ZN9benchmark10cub_reduce6kernelEPii,"ax",@progbits
	.align	128
        .global         _ZN9benchmark10cub_reduce6kernelEPii
        .type           _ZN9benchmark10cub_reduce6kernelEPii,@function
        .size           _ZN9benchmark10cub_reduce6kernelEPii,(.L_x_2 - _ZN9benchmark10cub_reduce6kernelEPii)
        .other          _ZN9benchmark10cub_reduce6kernelEPii,@"STO_CUDA_ENTRY STV_DEFAULT"
_ZN9benchmark10cub_reduce6kernelEPii:
.text._ZN9benchmark10cub_reduce6kernelEPii:
[----:B------:R-:W-:Y:S08]  /*0000*/  LDC R1, c[0x0][0x37c] ;  /* 0x0000df00ff017b82 */ /* 0x000ff00000000800 */
[----:B------:R-:W-:Y:S06]  /*0010*/  BAR.SYNC.DEFER_BLOCKING 0x0 ;  /* 0x0000000000007b1d */ /* 0x000fec0000010000 */
[----:B------:R-:W-:Y:S05]  /*0020*/  EXIT ;  /* 0x000000000000794d */ /* 0x000fea0003800000 */
.L_x_0:
[----:B------:R-:W-:-:S00]  /*0030*/  BRA `(.L_x_0) ;  /* 0xfffffffc00fc7947 */ /* 0x000fc0000383ffff */
[----:B------:R-:W-:-:S00]  /*0040*/  NOP ;  /* 0x0000000000007918 */ /* 0x000fc00000000000 */
        /* <DEDUP_REMOVED lines=11> */
.L_x_2:


//--------------------- .text._ZN3cub18CUB_300001_SM_10006detail11EmptyKernelIvEEvv --------------------------
	.section	.text._ZN3cub18CUB_300001_SM_10006detail11EmptyKernelIvEEvv,"ax",@progbits
	.align	128
        .global         _ZN3cub18CUB_300001_SM_10006detail11EmptyKernelIvEEvv
        .type           _ZN3cub18CUB_300001_SM_10006detail11EmptyKernelIvEEvv,@function
        .size           _ZN3cub18CUB_300001_SM_10006detail11EmptyKernelIvEEvv,(.L_x_3 - _ZN3cub18CUB_300001_SM_10006detail11EmptyKernelIvEEvv)
        .other          _ZN3cub18CUB_300001_SM_10006detail11EmptyKernelIvEEvv,@"STO_CUDA_ENTRY STV_DEFAULT"
_ZN3cub18CUB_300001_SM_10006detail11EmptyKernelIvEEvv:
.text._ZN3cub18CUB_300001_SM_10006detail11EmptyKernelIvEEvv:
[----:B------:R-:W-:Y:S01]  /*0000*/  LDC R1, c[0x0][0x37c] ;  /* 0x0000df00ff017b82 */ /* 0x000fe20000000800 */
[----:B------:R-:W-:Y:S05]  /*0010*/  EXIT ;  /* 0x000000000000794d */ /* 0x000fea0003800000 */
.L_x_1:
        /* <DEDUP_REMOVED lines=14> */
.L_x_3:


//--------------------- .nv.shared.reserved.0     --------------------------
	.section	.nv.shared.reserved.0,"aw",@nobits
	.weak		__nv_reservedSMEM_offset_0_alias
	.size		__nv_reservedSMEM_offset_0_alias, 0, 64
	.other		__nv_reservedSMEM_offset_0_alias,@"STO_CUDA_RESERVED_SHARED STV_DEFAULT"
__nv_reservedSMEM_offset_0_alias:
	.zero		0
	.zero		64


//--------------------- .nv.global                --------------------------
	.section	.nv.global,"aw",@nobits
.nv.global:
	.type		_ZN34_INTERNAL_7b28ee21_4_k_cu_b73ef7c96thrust24THRUST_300001_SM_1000_NS12placeholders2_5E,@object
	.size		_ZN34_INTERNAL_7b28ee21_4_k_cu_b73ef7c96thrust24THRUST_300001_SM_1000_NS12placeholders2_5E,(_ZN34_INTERNAL_7b28ee21_4_k_cu_b73ef7c94cuda3std3__45__cpo6cbeginE - _ZN34_INTERNAL_7b28ee21_4_k_cu_b73ef7c96thrust24THRUST_300001_SM_1000_NS12placeholders2_5E)
_ZN34_INTERNAL_7b28ee21_4_k_cu_b73ef7c96thrust24THRUST_300001_SM_1000_NS12placeholders2_5E:
	.zero		1
	.type		_ZN34_INTERNAL_7b28ee21_4_k_cu_b73ef7c94cuda3std3__45__cpo6cbeginE,@object
	.size		_ZN34_INTERNAL_7b28ee21_4_k_cu_b73ef7c94cuda3std3__45__cpo6cbeginE,(_ZN34_INTERNAL_7b28ee21_4_k_cu_b73ef7c94cuda3std6ranges3__45__cpo6cbeginE - _ZN34_INTERNAL_7b28ee21_4_k_cu_b73ef7c94cuda3std3__45__cpo6cbeginE)
_ZN34_INTERNAL_7b28ee21_4_k_cu_b73ef7c94cuda3std3__45__cpo6cbeginE:
	.zero		1
	.type		_ZN34_INTERNAL_7b28ee21_4_k_cu_b73ef7c94cuda3std6ranges3__45__cpo6cbeginE,@object
	.size		_ZN34_INTERNAL_7b28ee21_4_k_cu_b73ef7c94cuda3std6ranges3__45__cpo6cbeginE,(_ZN34_INTERNAL_7b28ee21_4_k_cu_b73ef7c94cuda3std3__48in_placeE - _ZN34_INTERNAL_7b28ee21_4_k_cu_b73ef7c94cuda3std6ranges3__45__cpo6cbeginE)
_ZN34_INTERNAL_7b28ee21_4_k_cu_b73ef7c94cuda3std6ranges3__45__cpo6cbeginE:
	.zero		1
	.type		_ZN34_INTERNAL_7b28ee21_4_k_cu_b73ef7c94cuda3std3__48in_placeE,@object
	.size		_ZN34_INTERNAL_7b28ee21_4_k_cu_b73ef7c94cuda3std3__48in_placeE,(_ZN34_INTERNAL_7b28ee21_4_k_cu_b73ef7c94cuda3std6ranges3__45__cpo4sizeE - _ZN34_INTERNAL_7b28ee21_4_k_cu_b73ef7c94cuda3std3__48in_placeE)
_ZN34_INTERNAL_7b28ee21_4_k_cu_b73ef7c94cuda3std3__48in_placeE:
	.zero		1
	.type		_ZN34_INTERNAL_7b28ee21_4_k_cu_b73ef7c94cuda3std6ranges3__45__cpo4sizeE,@object
	.size		_ZN34_INTERNAL_7b28ee21_4_k_cu_b73ef7c94cuda3std6ranges3__45__cpo4sizeE,(_ZN34_INTERNAL_7b28ee21_4_k_cu_b73ef7c96thrust24THRUST_300001_SM_1000_NS12placeholders2_9E - _ZN34_INTERNAL_7b28ee21_4_k_cu_b73ef7c94cuda3std6ranges3__45__cpo4sizeE)
_ZN34_INTERNAL_7b28ee21_4_k_cu_b73ef7c94cuda3std6ranges3__45__cpo4sizeE:
	.zero		1
	.type		_ZN34_INTERNAL_7b28ee21_4_k_cu_b73ef7c96thrust24THRUST_300001_SM_1000_NS12placeholders2_9E,@object
	.size		_ZN34_INTERNAL_7b28ee21_4_k_cu_b73ef7c96thrust24THRUST_300001_SM_1000_NS12placeholders2_9E,(_ZN34_INTERNAL_7b28ee21_4_k_cu_b73ef7c94cuda3std3__45__cpo7crbeginE - _ZN34_INTERNAL_7b28ee21_4_k_cu_b73ef7c96thrust24THRUST_300001_SM_1000_NS12placeholders2_9E)
_ZN34_INTERNAL_7b28ee21_4_k_cu_b73ef7c96thrust24THRUST_300001_SM_1000_NS12placeholders2_9E:
	.zero		1
	.type		_ZN34_INTERNAL_7b28ee21_4_k_cu_b73ef7c94cuda3std3__45__cpo7crbeginE,@object
	.size		_ZN34_INTERNAL_7b28ee21_4_k_cu_b73ef7c94cuda3std3__45__cpo7crbeginE,(_ZN34_INTERNAL_7b28ee21_4_k_cu_b73ef7c94cuda3std6ranges3__45__cpo4nextE - _ZN34_INTERNAL_7b28ee21_4_k_cu_b73ef7c94cuda3std3__45__cpo7crbeginE)
_ZN34_INTERNAL_7b28ee21_4_k_cu_b73ef7c94cuda3std3__45__cpo7crbeginE:
	.zero		1
	.type		_ZN34_INTERNAL_7b28ee21_4_k_cu_b73ef7c94cuda3std6ranges3__45__cpo4nextE,@object
	.size		_ZN34_INTERNAL_7b28ee21_4_k_cu_b73ef7c94cuda3std6ranges3__45__cpo4nextE,(_ZN34_INTERNAL_7b28ee21_4_k_cu_b73ef7c94cuda3std6ranges3__45__cpo4swapE - _ZN34_INTERNAL_7b28ee21_4_k_cu_b73ef7c94cuda3std6ranges3__45__cpo4nextE)
_ZN34_INTERNAL_7b28ee21_4_k_cu_b73ef7c94cuda3std6ranges3__45__cpo4nextE:
	.zero		1
	.type		_ZN34_INTERNAL_7b28ee21_4_k_cu_b73ef7c94cuda3std6ranges3__45__cpo4swapE,@object
	.size		_ZN34_INTERNAL_7b28ee21_4_k_cu_b73ef7c94cuda3std6ranges3__45__cpo4swapE,(_ZN34_INTERNAL_7b28ee21_4_k_cu_b73ef7c96thrust24THRUST_300001_SM_1000_NS12placeholders2_1E - _ZN34_INTERNAL_7b28ee21_4_k_cu_b73ef7c94cuda3std6ranges3__45__cpo4swapE)
_ZN34_INTERNAL_7b28ee21_4_k_cu_b73ef7c94cuda3std6ranges3__45__cpo4swapE:
	.zero		1
	.type		_ZN34_INTERNAL_7b28ee21_4_k_cu_b73ef7c96thrust24THRUST_300001_SM_1000_NS12placeholders2_1E,@object
	.size		_ZN34_INTERNAL_7b28ee21_4_k_cu_b73ef7c96thrust24THRUST_300001_SM_1000_NS12placeholders2_1E,(_ZN34_INTERNAL_7b28ee21_4_k_cu_b73ef7c96thrust24THRUST_300001_SM_1000_NS12placeholders2_3E - _ZN34_INTERNAL_7b28ee21_4_k_cu_b73ef7c96thrust24THRUST_300001_SM_1000_NS12placeholders2_1E)
_ZN34_INTERNAL_7b28ee21_4_k_cu_b73ef7c96thrust24THRUST_300001_SM_1000_NS12placeholders2_1E:
	.zero		1
	.type		_ZN34_INTERNAL_7b28ee21_4_k_cu_b73ef7c96thrust24THRUST_300001_SM_1000_NS12placeholders2_3E,@object
	.size		_ZN34_INTERNAL_7b28ee21_4_k_cu_b73ef7c96thrust24THRUST_300001_SM_1000_NS12placeholders2_3E,(_ZN34_INTERNAL_7b28ee21_4_k_cu_b73ef7c94cuda3std3__45__cpo5beginE - _ZN34_INTERNAL_7b28ee21_4_k_cu_b73ef7c96thrust24THRUST_300001_SM_1000_NS12placeholders2_3E)
_ZN34_INTERNAL_7b28ee21_4_k_cu_b73ef7c96thrust24THRUST_300001_SM_1000_NS12placeholders2_3E:
	.zero		1
	.type		_ZN34_INTERNAL_7b28ee21_4_k_cu_b73ef7c94cuda3std3__45__cpo5beginE,@object
	.size		_ZN34_INTERNAL_7b28ee21_4_k_cu_b73ef7c94cuda3std3__45__cpo5beginE,(_ZN34_INTERNAL_7b28ee21_4_k_cu_b73ef7c94cuda3std6ranges3__45__cpo5beginE - _ZN34_INTERNAL_7b28ee21_4_k_cu_b73ef7c94cuda3std3__45__cpo5beginE)
_ZN34_INTERNAL_7b28ee21_4_k_cu_b73ef7c94cuda3std3__45__cpo5beginE:
	.zero		1
	.type		_ZN34_INTERNAL_7b28ee21_4_k_cu_b73ef7c94cuda3std6ranges3__45__cpo5beginE,@object
	.size		_ZN34_INTERNAL_7b28ee21_4_k_cu_b73ef7c94cuda3std6ranges3__45__cpo5beginE,(_ZN34_INTERNAL_7b28ee21_4_k_cu_b73ef7c94cuda3std3__436_GLOBAL__N__7b28ee21_4_k_cu_b73ef7c96ignoreE - _ZN34_INTERNAL_7b28ee21_4_k_cu_b73ef7c94cuda3std6ranges3__45__cpo5beginE)
_ZN34_INTERNAL_7b28ee21_4_k_cu_b73ef7c94cuda3std6ranges3__45__cpo5beginE:
	.zero		1
	.type		_ZN34_INTERNAL_7b28ee21_4_k_cu_b73ef7c94cuda3std3__436_GLOBAL__N__7b28ee21_4_k_cu_b73ef7c96ignoreE,@object
	.size		_ZN34_INTERNAL_7b28ee21_4_k_cu_b73ef7c94cuda3std3__436_GLOBAL__N__7b28ee21_4_k_cu_b73ef7c96ignoreE,(_ZN34_INTERNAL_7b28ee21_4_k_cu_b73ef7c94cuda3std6ranges3__45__cpo4dataE - _ZN34_INTERNAL_7b28ee21_4_k_cu_b73ef7c94cuda3std3__436_GLOBAL__N__7b28ee21_4_k_cu_b73ef7c96ignoreE)
_ZN34_INTERNAL_7b28ee21_4_k_cu_b73ef7c94cuda3std3__436_GLOBAL__N__7b28ee21_4_k_cu_b73ef7c96ignoreE:
	.zero		1
	.type		_ZN34_INTERNAL_7b28ee21_4_k_cu_b73ef7c94cuda3std6ranges3__45__cpo4dataE,@object
	.size		_ZN34_INTERNAL_7b28ee21_4_k_cu_b73ef7c94cuda3std6ranges3__45__cpo4dataE,(_ZN34_INTERNAL_7b28ee21_4_k_cu_b73ef7c96thrust24THRUST_300001_SM_1000_NS12placeholders2_7E - _ZN34_INTERNAL_7b28ee21_4_k_cu_b73ef7c94cuda3std6ranges3__45__cpo4dataE)
_ZN34_INTERNAL_7b28ee21_4_k_cu_b73ef7c94cuda3std6ranges3__45__cpo4dataE:
	.zero		1
	.type		_ZN34_INTERNAL_7b28ee21_4_k_cu_b73ef7c96thrust24THRUST_300001_SM_1000_NS12placeholders2_7E,@object
	.size		_ZN34_INTERNAL_7b28ee21_4_k_cu_b73ef7c96thrust24THRUST_300001_SM_1000_NS12placeholders2_7E,(_ZN34_INTERNAL_7b28ee21_4_k_cu_b73ef7c94cuda3std3__45__cpo6rbeginE - _ZN34_INTERNAL_7b28ee21_4_k_cu_b73ef7c96thrust24THRUST_300001_SM_1000_NS12placeholders2_7E)
_ZN34_INTERNAL_7b28ee21_4_k_cu_b73ef7c96thrust24THRUST_300001_SM_1000_NS12placeholders2_7E:
	.zero		1
	.type		_ZN34_INTERNAL_7b28ee21_4_k_cu_b73ef7c94cuda3std3__45__cpo6rbeginE,@object
	.size		_ZN34_INTERNAL_7b28ee21_4_k_cu_b73ef7c94cuda3std3__45__cpo6rbeginE,(_ZN34_INTERNAL_7b28ee21_4_k_cu_b73ef7c94cuda3std6ranges3__45__cpo7advanceE - _ZN34_INTERNAL_7b28ee21_4_k_cu_b73ef7c94cuda3std3__45__cpo6rbeginE)
_ZN34_INTERNAL_7b28ee21_4_k_cu_b73ef7c94cuda3std3__45__cpo6rbeginE:
	.zero		1
	.type		_ZN34_INTERNAL_7b28ee21_4_k_cu_b73ef7c94cuda3std6ranges3__45__cpo7advanceE,@object
	.size		_ZN34_INTERNAL_7b28ee21_4_k_cu_b73ef7c94cuda3std6ranges3__45__cpo7advanceE,(_ZN34_INTERNAL_7b28ee21_4_k_cu_b73ef7c94cuda3std3__47nulloptE - _ZN34_INTERNAL_7b28ee21_4_k_cu_b73ef7c94cuda3std6ranges3__45__cpo7advanceE)
_ZN34_INTERNAL_7b28ee21_4_k_cu_b73ef7c94cuda3std6ranges3__45__cpo7advanceE:
	.zero		1
	.type		_ZN34_INTERNAL_7b28ee21_4_k_cu_b73ef7c94cuda3std3__47nulloptE,@object
	.size		_ZN34_INTERNAL_7b28ee21_4_k_cu_b73ef7c94cuda3std3__47nulloptE,(_ZN34_INTERNAL_7b28ee21_4_k_cu_b73ef7c94cuda3std6ranges3__45__cpo8distanceE - _ZN34_INTERNAL_7b28ee21_4_k_cu_b73ef7c94cuda3std3__47nulloptE)
_ZN34_INTERNAL_7b28ee21_4_k_cu_b73ef7c94cuda3std3__47nulloptE:
	.zero		1
	.type		_ZN34_INTERNAL_7b28ee21_4_k_cu_b73ef7c94cuda3std6ranges3__45__cpo8distanceE,@object
	.size		_ZN34_INTERNAL_7b28ee21_4_k_cu_b73ef7c94cuda3std6ranges3__45__cpo8distanceE,(_ZN34_INTERNAL_7b28ee21_4_k_cu_b73ef7c96thrust24THRUST_300001_SM_1000_NS12placeholders2_6E - _ZN34_INTERNAL_7b28ee21_4_k_cu_b73ef7c94cuda3std6ranges3__45__cpo8distanceE)
_ZN34_INTERNAL_7b28ee21_4_k_cu_b73ef7c94cuda3std6ranges3__45__cpo8distanceE:
	.zero		1
	.type		_ZN34_INTERNAL_7b28ee21_4_k_cu_b73ef7c96thrust24THRUST_300001_SM_1000_NS12placeholders2_6E,@object
	.size		_ZN34_INTERNAL_7b28ee21_4_k_cu_b73ef7c96thrust24THRUST_300001_SM_1000_NS12placeholders2_6E,(_ZN34_INTERNAL_7b28ee21_4_k_cu_b73ef7c94cuda3std3__45__cpo4cendE - _ZN34_INTERNAL_7b28ee21_4_k_cu_b73ef7c96thrust24THRUST_300001_SM_1000_NS12placeholders2_6E)
_ZN34_INTERNAL_7b28ee21_4_k_cu_b73ef7c96thrust24THRUST_300001_SM_1000_NS12placeholders2_6E:
	.zero		1
	.type		_ZN34_INTERNAL_7b28ee21_4_k_cu_b73ef7c94cuda3std3__45__cpo4cendE,@object
	.size		_ZN34_INTERNAL_7b28ee21_4_k_cu_b73ef7c94cuda3std3__45__cpo4cendE,(_ZN34_INTERNAL_7b28ee21_4_k_cu_b73ef7c94cuda3std6ranges3__45__cpo4cendE - _ZN34_INTERNAL_7b28ee21_4_k_cu_b73ef7c94cuda3std3__45__cpo4cendE)
_ZN34_INTERNAL_7b28ee21_4_k_cu_b73ef7c94cuda3std3__45__cpo4cendE:
	.zero		1
	.type		_ZN34_INTERNAL_7b28ee21_4_k_cu_b73ef7c94cuda3std6ranges3__45__cpo4cendE,@object
	.size		_ZN34_INTERNAL_7b28ee21_4_k_cu_b73ef7c94cuda3std6ranges3__45__cpo4cendE,(_ZN34_INTERNAL_7b28ee21_4_k_cu_b73ef7c94cuda3std3__420unreachable_sentinelE - _ZN34_INTERNAL_7b28ee21_4_k_cu_b73ef7c94cuda3std6ranges3__45__cpo4cendE)
_ZN34_INTERNAL_7b28ee21_4_k_cu_b73ef7c94cuda3std6ranges3__45__cpo4cendE:
	.zero		1
	.type		_ZN34_INTERNAL_7b28ee21_4_k_cu_b73ef7c94cuda3std3__420unreachable_sentinelE,@object
	.size		_ZN34_INTERNAL_7b28ee21_4_k_cu_b73ef7c94cuda3std3__420unreachable_sentinelE,(_ZN34_INTERNAL_7b28ee21_4_k_cu_b73ef7c94cuda3std6ranges3__45__cpo5ssizeE - _ZN34_INTERNAL_7b28ee21_4_k_cu_b73ef7c94cuda3std3__420unreachable_sentinelE)
_ZN34_INTERNAL_7b28ee21_4_k_cu_b73ef7c94cuda3std3__420unreachable_sentinelE:
	.zero		1
	.type		_ZN34_INTERNAL_7b28ee21_4_k_cu_b73ef7c94cuda3std6ranges3__45__cpo5ssizeE,@object
	.size		_ZN34_INTERNAL_7b28ee21_4_k_cu_b73ef7c94cuda3std6ranges3__45__cpo5ssizeE,(_ZN34_INTERNAL_7b28ee21_4_k_cu_b73ef7c96thrust24THRUST_300001_SM_1000_NS12placeholders3_10E - _ZN34_INTERNAL_7b28ee21_4_k_cu_b73ef7c94cuda3std6ranges3__45__cpo5ssizeE)
_ZN34_INTERNAL_7b28ee21_4_k_cu_b73ef7c94cuda3std6ranges3__45__cpo5ssizeE:
	.zero		1
	.type		_ZN34_INTERNAL_7b28ee21_4_k_cu_b73ef7c96thrust24THRUST_300001_SM_1000_NS12placeholders3_10E,@object
	.size		_ZN34_INTERNAL_7b28ee21_4_k_cu_b73ef7c96thrust24THRUST_300001_SM_1000_NS12placeholders3_10E,(_ZN34_INTERNAL_7b28ee21_4_k_cu_b73ef7c94cuda3std3__45__cpo5crendE - _ZN34_INTERNAL_7b28ee21_4_k_cu_b73ef7c96thrust24THRUST_300001_SM_1000_NS12placeholders3_10E)
_ZN34_INTERNAL_7b28ee21_4_k_cu_b73ef7c96thrust24THRUST_300001_SM_1000_NS12placeholders3_10E:
	.zero		1
	.type		_ZN34_INTERNAL_7b28ee21_4_k_cu_b73ef7c94cuda3std3__45__cpo5crendE,@object
	.size		_ZN34_INTERNAL_7b28ee21_4_k_cu_b73ef7c94cuda3std3__45__cpo5crendE,(_ZN34_INTERNAL_7b28ee21_4_k_cu_b73ef7c94cuda3std6ranges3__45__cpo4prevE - _ZN34_INTERNAL_7b28ee21_4_k_cu_b73ef7c94cuda3std3__45__cpo5crendE)
_ZN34_INTERNAL_7b28ee21_4_k_cu_b73ef7c94cuda3std3__45__cpo5crendE:
	.zero		1
	.type		_ZN34_INTERNAL_7b28ee21_4_k_cu_b73ef7c94cuda3std6ranges3__45__cpo4prevE,@object
	.size		_ZN34_INTERNAL_7b28ee21_4_k_cu_b73ef7c94cuda3std6ranges3__45__cpo4prevE,(_ZN34_INTERNAL_7b28ee21_4_k_cu_b73ef7c94cuda3std6ranges3__45__cpo9iter_moveE - _ZN34_INTERNAL_7b28ee21_4_k_cu_b73ef7c94cuda3std6ranges3__45__cpo4prevE)
_ZN34_INTERNAL_7b28ee21_4_k_cu_b73ef7c94cuda3std6ranges3__45__cpo4prevE:
	.zero		1
	.type		_ZN34_INTERNAL_7b28ee21_4_k_cu_b73ef7c94cuda3std6ranges3__45__cpo9iter_moveE,@object
	.size		_ZN34_INTERNAL_7b28ee21_4_k_cu_b73ef7c94cuda3std6ranges3__45__cpo9iter_moveE,(_ZN34_INTERNAL_7b28ee21_4_k_cu_b73ef7c96thrust24THRUST_300001_SM_1000_NS12placeholders2_2E - _ZN34_INTERNAL_7b28ee21_4_k_cu_b73ef7c94cuda3std6ranges3__45__cpo9iter_moveE)
_ZN34_INTERNAL_7b28ee21_4_k_cu_b73ef7c94cuda3std6ranges3__45__cpo9iter_moveE:
	.zero		1
	.type		_ZN34_INTERNAL_7b28ee21_4_k_cu_b73ef7c96thrust24THRUST_300001_SM_1000_NS12placeholders2_2E,@object
	.size		_ZN34_INTERNAL_7b28ee21_4_k_cu_b73ef7c96thrust24THRUST_300001_SM_1000_NS12placeholders2_2E,(_ZN34_INTERNAL_7b28ee21_4_k_cu_b73ef7c96thrust24THRUST_300001_SM_1000_NS12placeholders2_4E - _ZN34_INTERNAL_7b28ee21_4_k_cu_b73ef7c96thrust24THRUST_300001_SM_1000_NS12placeholders2_2E)
_ZN34_INTERNAL_7b28ee21_4_k_cu_b73ef7c96thrust24THRUST_300001_SM_1000_NS12placeholders2_2E:
	.zero		1
	.type		_ZN34_INTERNAL_7b28ee21_4_k_cu_b73ef7c96thrust24THRUST_300001_SM_1000_NS12placeholders2_4E,@object
	.size		_ZN34_INTERNAL_7b28ee21_4_k_cu_b73ef7c96thrust24THRUST_300001_SM_1000_NS12placeholders2_4E,(_ZN34_INTERNAL_7b28ee21_4_k_cu_b73ef7c94cuda3std3__45__cpo3endE - _ZN34_INTERNAL_7b28ee21_4_k_cu_b73ef7c96thrust24THRUST_300001_SM_1000_NS12placeholders2_4E)
_ZN34_INTERNAL_7b28ee21_4_k_cu_b73ef7c96thrust24THRUST_300001_SM_1000_NS12placeholders2_4E:
	.zero		1
	.type		_ZN34_INTERNAL_7b28ee21_4_k_cu_b73ef7c94cuda3std3__45__cpo3endE,@object
	.size		_ZN34_INTERNAL_7b28ee21_4_k_cu_b73ef7c94cuda3std3__45__cpo3endE,(_ZN34_INTERNAL_7b28ee21_4_k_cu_b73ef7c94cuda3std6ranges3__45__cpo3endE - _ZN34_INTERNAL_7b28ee21_4_k_cu_b73ef7c94cuda3std3__45__cpo3endE)
_ZN34_INTERNAL_7b28ee21_4_k_cu_b73ef7c94cuda3std3__45__cpo3endE:
	.zero		1
	.type		_ZN34_INTERNAL_7b28ee21_4_k_cu_b73ef7c94cuda3std6ranges3__45__cpo3endE,@object
	.size		_ZN34_INTERNAL_7b28ee21_4_k_cu_b73ef7c94cuda3std6ranges3__45__cpo3endE,(_ZN34_INTERNAL_7b28ee21_4_k_cu_b73ef7c94cuda3std3__419piecewise_constructE - _ZN34_INTERNAL_7b28ee21_4_k_cu_b73ef7c94cuda3std6ranges3__45__cpo3endE)
_ZN34_INTERNAL_7b28ee21_4_k_cu_b73ef7c94cuda3std6ranges3__45__cpo3endE:
	.zero		1
	.type		_ZN34_INTERNAL_7b28ee21_4_k_cu_b73ef7c94cuda3std3__419piecewise_constructE,@object
	.size		_ZN34_INTERNAL_7b28ee21_4_k_cu_b73ef7c94cuda3std3__419piecewise_constructE,(_ZN34_INTERNAL_7b28ee21_4_k_cu_b73ef7c94cuda3std6ranges3__45__cpo5cdataE - _ZN34_INTERNAL_7b28ee21_4_k_cu_b73ef7c94cuda3std3__419piecewise_constructE)
_ZN34_INTERNAL_7b28ee21_4_k_cu_b73ef7c94cuda3std3__419piecewise_constructE:
	.zero		1
	.type		_ZN34_INTERNAL_7b28ee21_4_k_cu_b73ef7c94cuda3std6ranges3__45__cpo5cdataE,@object
	.size		_ZN34_INTERNAL_7b28ee21_4_k_cu_b73ef7c94cuda3std6ranges3__45__cpo5cdataE,(_ZN34_INTERNAL_7b28ee21_4_k_cu_b73ef7c96thrust24THRUST_300001_SM_1000_NS12placeholders2_8E - _ZN34_INTERNAL_7b28ee21_4_k_cu_b73ef7c94cuda3std6ranges3__45__cpo5cdataE)
_ZN34_INTERNAL_7b28ee21_4_k_cu_b73ef7c94cuda3std6ranges3__45__cpo5cdataE:
	.zero		1
	.type		_ZN34_INTERNAL_7b28ee21_4_k_cu_b73ef7c96thrust24THRUST_300001_SM_1000_NS12placeholders2_8E,@object
	.size		_ZN34_INTERNAL_7b28ee21_4_k_cu_b73ef7c96thrust24THRUST_300001_SM_1000_NS12placeholders2_8E,(_ZN34_INTERNAL_7b28ee21_4_k_cu_b73ef7c94cuda3std3__45__cpo4rendE - _ZN34_INTERNAL_7b28ee21_4_k_cu_b73ef7c96thrust24THRUST_300001_SM_1000_NS12placeholders2_8E)
_ZN34_INTERNAL_7b28ee21_4_k_cu_b73ef7c96thrust24THRUST_300001_SM_1000_NS12placeholders2_8E:
	.zero		1
	.type		_ZN34_INTERNAL_7b28ee21_4_k_cu_b73ef7c94cuda3std3__45__cpo4rendE,@object
	.size		_ZN34_INTERNAL_7b28ee21_4_k_cu_b73ef7c94cuda3std3__45__cpo4rendE,(_ZN34_INTERNAL_7b28ee21_4_k_cu_b73ef7c94cuda3std6ranges3__45__cpo9iter_swapE - _ZN34_INTERNAL_7b28ee21_4_k_cu_b73ef7c94cuda3std3__45__cpo4rendE)
_ZN34_INTERNAL_7b28ee21_4_k_cu_b73ef7c94cuda3std3__45__cpo4rendE:
	.zero		1
	.type		_ZN34_INTERNAL_7b28ee21_4_k_cu_b73ef7c94cuda3std6ranges3__45__cpo9iter_swapE,@object
	.size		_ZN34_INTERNAL_7b28ee21_4_k_cu_b73ef7c94cuda3std6ranges3__45__cpo9iter_swapE,(_ZN34_INTERNAL_7b28ee21_4_k_cu_b73ef7c94cuda3std3__48unexpectE - _ZN34_INTERNAL_7b28ee21_4_k_cu_b73ef7c94cuda3std6ranges3__45__cpo9iter_swapE)
_ZN34_INTERNAL_7b28ee21_4_k_cu_b73ef7c94cuda3std6ranges3__45__cpo9iter_swapE:
	.zero		1
	.type		_ZN34_INTERNAL_7b28ee21_4_k_cu_b73ef7c94cuda3std3__48unexpectE,@object
	.size		_ZN34_INTERNAL_7b28ee21_4_k_cu_b73ef7c94cuda3std3__48unexpectE,(_ZN34_INTERNAL_7b28ee21_4_k_cu_b73ef7c96thrust24THRUST_300001_SM_1000_NS6system6detail10sequential3seqE - _ZN34_INTERNAL_7b28ee21_4_k_cu_b73ef7c94cuda3std3__48unexpectE)
_ZN34_INTERNAL_7b28ee21_4_k_cu_b73ef7c94cuda3std3__48unexpectE:
	.zero		1
	.type		_ZN34_INTERNAL_7b28ee21_4_k_cu_b73ef7c96thrust24THRUST_300001_SM_1000_NS6system6detail10sequential3seqE,@object
	.size		_ZN34_INTERNAL_7b28ee21_4_k_cu_b73ef7c96thrust24THRUST_300001_SM_1000_NS6system6detail10sequential3seqE,(.L_29 - _ZN34_INTERNAL_7b28ee21_4_k_cu_b73ef7c96thrust24THRUST_300001_SM_1000_NS6system6detail10sequential3seqE)
_ZN34_INTERNAL_7b28ee21_4_k_cu_b73ef7c96thrust24THRUST_300001_SM_1000_NS6system6detail10sequential3seqE:
	.zero		1
.L_29:


//--------------------- .nv.constant0._ZN9benchmark10cub_reduce6kernelEPii --------------------------
	.section	.nv.constant0._ZN9benchmark10cub_reduce6kernelEPii,"a",@progbits
	.sectionflags	@""
	.align	4
.nv.constant0._ZN9benchmark10cub_reduce6kernelEPii:
	.zero		908


//--------------------- .nv.constant0._ZN3cub18CUB_300001_SM_10006detail11EmptyKernelIvEEvv --------------------------
	.section	.nv.constant0._ZN3cub18CUB_300001_SM_10006detail11EmptyKernelIvEEvv,"a",@progbits
	.sectionflags	@""
	.align	4
.nv.constant0._ZN3cub18CUB_300001_SM_10006detail11EmptyKernelIvEEvv:
	.zero		896


//--------------------- SYMBOLS --------------------------

	.type		.nv.reservedSmem.offset0,@object
	.size		.nv.reservedSmem.offset0,0x4
